	.headerflags	@"EF_CUDA_TEXMODE_UNIFIED EF_CUDA_64BIT_ADDRESS EF_CUDA_ACCELERATORS EF_CUDA_SM90 EF_CUDA_VIRTUAL_SM(EF_CUDA_SM90)"
	.elftype	@"ET_EXEC"


//--------------------- .nv.info                  --------------------------
	.section	.nv.info,"",@"SHT_CUDA_INFO"
	.align	4


	//----- nvinfo : EIATTR_REGCOUNT
	.align		4
        /*0000*/ 	.byte	0x04, 0x2f
        /*0002*/ 	.short	(.L_1 - .L_0)
	.align		4
.L_0:
        /*0004*/ 	.word	index@(triton_poi_fused_add_mul_relu_rsub_sigmoid_5)
        /*0008*/ 	.word	0x0000001d


	//----- nvinfo : EIATTR_MIN_STACK_SIZE
	.align		4
.L_1:
        /*000c*/ 	.byte	0x04, 0x12
        /*000e*/ 	.short	(.L_3 - .L_2)
	.align		4
.L_2:
        /*0010*/ 	.word	index@(triton_poi_fused_add_mul_relu_rsub_sigmoid_5)
        /*0014*/ 	.word	0x00000000


	//----- nvinfo : EIATTR_FRAME_SIZE
	.align		4
.L_3:
        /*0018*/ 	.byte	0x04, 0x11
        /*001a*/ 	.short	(.L_5 - .L_4)
	.align		4
.L_4:
        /*001c*/ 	.word	index@(triton_poi_fused_add_mul_relu_rsub_sigmoid_5)
        /*0020*/ 	.word	0x00000000


	//----- nvinfo : EIATTR_MIN_STACK_SIZE
	.align		4
.L_5:
        /*0024*/ 	.byte	0x04, 0x12
        /*0026*/ 	.short	(.L_7 - .L_6)
	.align		4
.L_6:
        /*0028*/ 	.word	index@(triton_poi_fused_add_mul_relu_rsub_sigmoid_5)
        /*002c*/ 	.word	0x00000000
.L_7:


//--------------------- .nv.info.triton_poi_fused_add_mul_relu_rsub_sigmoid_5 --------------------------
	.section	.nv.info.triton_poi_fused_add_mul_relu_rsub_sigmoid_5,"",@"SHT_CUDA_INFO"
	.sectionflags	@""
	.align	4


	//----- nvinfo : EIATTR_CUDA_API_VERSION
	.align		4
        /*0000*/ 	.byte	0x04, 0x37
        /*0002*/ 	.short	(.L_9 - .L_8)
.L_8:
        /*0004*/ 	.word	0x0000007c


	//----- nvinfo : EIATTR_KPARAM_INFO
	.align		4
.L_9:
        /*0008*/ 	.byte	0x04, 0x17
        /*000a*/ 	.short	(.L_11 - .L_10)
.L_10:
        /*000c*/ 	.word	0x00000000
        /*0010*/ 	.short	0x0007
        /*0012*/ 	.short	0x0034
        /*0014*/ 	.byte	0x00, 0xf0, 0x11, 0x00


	//----- nvinfo : EIATTR_KPARAM_INFO
	.align		4
.L_11:
        /*0018*/ 	.byte	0x04, 0x17
        /*001a*/ 	.short	(.L_13 - .L_12)
.L_12:
        /*001c*/ 	.word	0x00000000
        /*0020*/ 	.short	0x0006
        /*0022*/ 	.short	0x0030
        /*0024*/ 	.byte	0x00, 0xf0, 0x11, 0x00


	//----- nvinfo : EIATTR_KPARAM_INFO
	.align		4
.L_13:
        /*0028*/ 	.byte	0x04, 0x17
        /*002a*/ 	.short	(.L_15 - .L_14)
.L_14:
        /*002c*/ 	.word	0x00000000
        /*0030*/ 	.short	0x0005
        /*0032*/ 	.short	0x0028
        /*0034*/ 	.byte	0x00, 0xf4, 0x21, 0x00


	//----- nvinfo : EIATTR_KPARAM_INFO
	.align		4
.L_15:
        /*0038*/ 	.byte	0x04, 0x17
        /*003a*/ 	.short	(.L_17 - .L_16)
.L_16:
        /*003c*/ 	.word	0x00000000
        /*0040*/ 	.short	0x0004
        /*0042*/ 	.short	0x0020
        /*0044*/ 	.byte	0x00, 0xf4, 0x21, 0x00


	//----- nvinfo : EIATTR_KPARAM_INFO
	.align		4
.L_17:
        /*0048*/ 	.byte	0x04, 0x17
        /*004a*/ 	.short	(.L_19 - .L_18)
.L_18:
        /*004c*/ 	.word	0x00000000
        /*0050*/ 	.short	0x0003
        /*0052*/ 	.short	0x0018
        /*0054*/ 	.byte	0x00, 0xf4, 0x21, 0x00


	//----- nvinfo : EIATTR_KPARAM_INFO
	.align		4
.L_19:
        /*0058*/ 	.byte	0x04, 0x17
        /*005a*/ 	.short	(.L_21 - .L_20)
.L_20:
        /*005c*/ 	.word	0x00000000
        /*0060*/ 	.short	0x0002
        /*0062*/ 	.short	0x0010
        /*0064*/ 	.byte	0x00, 0xf4, 0x21, 0x00


	//----- nvinfo : EIATTR_KPARAM_INFO
	.align		4
.L_21:
        /*0068*/ 	.byte	0x04, 0x17
        /*006a*/ 	.short	(.L_23 - .L_22)
.L_22:
        /*006c*/ 	.word	0x00000000
        /*0070*/ 	.short	0x0001
        /*0072*/ 	.short	0x0008
        /*0074*/ 	.byte	0x00, 0xf4, 0x21, 0x00


	//----- nvinfo : EIATTR_KPARAM_INFO
	.align		4
.L_23:
        /*0078*/ 	.byte	0x04, 0x17
        /*007a*/ 	.short	(.L_25 - .L_24)
.L_24:
        /*007c*/ 	.word	0x00000000
        /*0080*/ 	.short	0x0000
        /*0082*/ 	.short	0x0000
        /*0084*/ 	.byte	0x00, 0xf4, 0x21, 0x00


	//----- nvinfo : EIATTR_SPARSE_MMA_MASK
	.align		4
.L_25:
        /*0088*/ 	.byte	0x03, 0x50
        /*008a*/ 	.short	0x0000


	//----- nvinfo : EIATTR_MAXREG_COUNT
	.align		4
        /*008c*/ 	.byte	0x03, 0x1b
        /*008e*/ 	.short	0x00ff


	//----- nvinfo : EIATTR_EXIT_INSTR_OFFSETS
	.align		4
        /*0090*/ 	.byte	0x04, 0x1c
        /*0092*/ 	.short	(.L_27 - .L_26)


	//   ....[0]....
.L_26:
        /*0094*/ 	.word	0x00000850


	//   ....[1]....
        /*0098*/ 	.word	0x000008b0


	//----- nvinfo : EIATTR_REQNTID
	.align		4
.L_27:
        /*009c*/ 	.byte	0x04, 0x10
        /*009e*/ 	.short	(.L_29 - .L_28)
.L_28:
        /*00a0*/ 	.word	0x00000020
        /*00a4*/ 	.word	0x00000001
        /*00a8*/ 	.word	0x00000001


	//----- nvinfo : EIATTR_CBANK_PARAM_SIZE
	.align		4
.L_29:
        /*00ac*/ 	.byte	0x03, 0x19
        /*00ae*/ 	.short	0x0038


	//----- nvinfo : EIATTR_PARAM_CBANK
	.align		4
        /*00b0*/ 	.byte	0x04, 0x0a
        /*00b2*/ 	.short	(.L_31 - .L_30)
	.align		4
.L_30:
        /*00b4*/ 	.word	index@(.nv.constant0.triton_poi_fused_add_mul_relu_rsub_sigmoid_5)
        /*00b8*/ 	.short	0x0210
        /*00ba*/ 	.short	0x0038


	//----- nvinfo : EIATTR_SW_WAR
	.align		4
.L_31:
        /*00bc*/ 	.byte	0x04, 0x36
        /*00be*/ 	.short	(.L_33 - .L_32)
.L_32:
        /*00c0*/ 	.word	0x00000008
.L_33:


//--------------------- .nv.callgraph             --------------------------
	.section	.nv.callgraph,"",@"SHT_CUDA_CALLGRAPH"
	.align	4
	.sectionentsize	8
	.align		4
        /*0000*/ 	.word	0x00000000
	.align		4
        /*0004*/ 	.word	0xffffffff
	.align		4
        /*0008*/ 	.word	0x00000000
	.align		4
        /*000c*/ 	.word	0xfffffffe
	.align		4
        /*0010*/ 	.word	0x00000000
	.align		4
        /*0014*/ 	.word	0xfffffffd
	.align		4
        /*0018*/ 	.word	0x00000000
	.align		4
        /*001c*/ 	.word	0xfffffffc


//--------------------- .text.triton_poi_fused_add_mul_relu_rsub_sigmoid_5 --------------------------
	.section	.text.triton_poi_fused_add_mul_relu_rsub_sigmoid_5,"ax",@progbits
	.sectionflags	@"SHF_BARRIERS=1"
	.align	128
        .global         triton_poi_fused_add_mul_relu_rsub_sigmoid_5
        .type           triton_poi_fused_add_mul_relu_rsub_sigmoid_5,@function
        .size           triton_poi_fused_add_mul_relu_rsub_sigmoid_5,(.L_x_1 - triton_poi_fused_add_mul_relu_rsub_sigmoid_5)
        .other          triton_poi_fused_add_mul_relu_rsub_sigmoid_5,@"STO_CUDA_ENTRY STV_DEFAULT"
triton_poi_fused_add_mul_relu_rsub_sigmoid_5:
.text.triton_poi_fused_add_mul_relu_rsub_sigmoid_5:
[----:B------:R-:W0:Y:S02]  /*0000*/  LDC R1, c[0x0][0x28] ;  /* 0x00000a00ff017b82 */ /* 0x000e240000000800 */
[----:B------:R-:W1:Y:S01]  /*0010*/  S2R R0, SR_TID.X ;  /* 0x0000000000007919 */ /* 0x000e620000002100 */
[----:B------:R-:W2:Y:S01]  /*0020*/  S2UR UR4, SR_CTAID.X ;  /* 0x00000000000479c3 */ /* 0x000ea20000002500 */
[----:B------:R-:W-:Y:S01]  /*0030*/  CS2R R4, SRZ ;  /* 0x0000000000047805 */ /* 0x000fe2000001ff00 */
[----:B------:R-:W-:Y:S01]  /*0040*/  ULDC.64 UR6, c[0x0][0x208] ;  /* 0x0000820000067ab9 */ /* 0x000fe20000000a00 */
[----:B------:R-:W3:Y:S05]  /*0050*/  S2R R23, SR_CTAID.Y ;  /* 0x0000000000177919 */ /* 0x000eea0000002600 */
[----:B------:R-:W4:Y:S08]  /*0060*/  LDC.64 R16, c[0x0][0x218] ;  /* 0x00008600ff107b82 */ /* 0x000f300000000a00 */
[----:B------:R-:W5:Y:S01]  /*0070*/  LDC.64 R14, c[0x0][0x210] ;  /* 0x00008400ff0e7b82 */ /* 0x000f620000000a00 */
[----:B--2---:R-:W-:-:S07]  /*0080*/  USHF.L.U32 UR4, UR4, 0x2, URZ ;  /* 0x0000000204047899 */ /* 0x004fce000800063f */
[----:B------:R-:W2:Y:S01]  /*0090*/  LDC.64 R20, c[0x0][0x228] ;  /* 0x00008a00ff147b82 */ /* 0x000ea20000000a00 */
[--C-:B-1----:R-:W-:Y:S02]  /*00a0*/  SHF.R.U32.HI R12, RZ, 0x1, R0.reuse ;  /* 0x00000001ff0c7819 */ /* 0x102fe40000011600 */
[----:B------:R-:W-:-:S05]  /*00b0*/  SHF.R.U32.HI R11, RZ, 0x1, R0 ;  /* 0x00000001ff0b7819 */ /* 0x000fca0000011600 */
[----:B------:R-:W1:Y:S01]  /*00c0*/  LDC.64 R18, c[0x0][0x220] ;  /* 0x00008800ff127b82 */ /* 0x000e620000000a00 */
[----:B------:R-:W-:Y:S01]  /*00d0*/  SGXT.U32 R12, R12, 0x2 ;  /* 0x000000020c0c781a */ /* 0x000fe20000000000 */
[----:B---3--:R-:W-:Y:S01]  /*00e0*/  IMAD.SHL.U32 R23, R23, 0x10, RZ ;  /* 0x0000001017177824 */ /* 0x008fe200078e00ff */
[----:B------:R-:W-:Y:S02]  /*00f0*/  LOP3.LUT R10, R0, 0x1, RZ, 0xc0, !PT ;  /* 0x00000001000a7812 */ /* 0x000fe400078ec0ff */
[----:B------:R-:W-:Y:S02]  /*0100*/  LOP3.LUT R2, R12, 0x4, R11, 0xf8, !PT ;  /* 0x000000040c027812 */ /* 0x000fe400078ef80b */
[----:B------:R-:W-:Y:S02]  /*0110*/  LEA R7, R10, UR4, 0x1 ;  /* 0x000000040a077c11 */ /* 0x000fe4000f8e08ff */
[----:B------:R-:W-:Y:S02]  /*0120*/  LOP3.LUT R2, R2, 0x8, R11, 0xf8, !PT ;  /* 0x0000000802027812 */ /* 0x000fe400078ef80b */
[C---:B------:R-:W-:Y:S01]  /*0130*/  ISETP.GE.AND P0, PT, R7.reuse, 0x4, PT ;  /* 0x000000040700780c */ /* 0x040fe20003f06270 */
[----:B----4-:R-:W-:Y:S01]  /*0140*/  IMAD.WIDE R16, R7, 0x4, R16 ;  /* 0x0000000407107825 */ /* 0x010fe200078e0210 */
[----:B------:R-:W-:-:S02]  /*0150*/  LOP3.LUT R13, R2, R23, RZ, 0xfc, !PT ;  /* 0x00000017020d7212 */ /* 0x000fc400078efcff */
[----:B------:R-:W-:Y:S02]  /*0160*/  CS2R R2, SRZ ;  /* 0x0000000000027805 */ /* 0x000fe4000001ff00 */
[C---:B------:R-:W-:Y:S01]  /*0170*/  ISETP.LT.AND P1, PT, R13.reuse, 0x10, !P0 ;  /* 0x000000100d00780c */ /* 0x040fe20004721270 */
[----:B------:R-:W-:-:S04]  /*0180*/  IMAD R13, R13, 0x4, R7 ;  /* 0x000000040d0d7824 */ /* 0x000fc800078e0207 */
[----:B-----5:R-:W-:Y:S02]  /*0190*/  IMAD.WIDE R14, R13, 0x4, R14 ;  /* 0x000000040d0e7825 */ /* 0x020fe400078e020e */
[----:B------:R3:W4:Y:S06]  /*01a0*/  @!P0 LDG.E.EL.64 R2, desc[UR6][R16.64] ;  /* 0x0000000610028981 */ /* 0x00072c000c2e1b00 */
[----:B------:R5:W4:Y:S01]  /*01b0*/  @P1 LDG.E.EL.64 R4, desc[UR6][R14.64] ;  /* 0x000000060e041981 */ /* 0x000b22000c2e1b00 */
[----:B--2---:R-:W-:Y:S01]  /*01c0*/  IMAD.WIDE R20, R7, 0x4, R20 ;  /* 0x0000000407147825 */ /* 0x004fe200078e0214 */
[----:B------:R-:W-:-:S02]  /*01d0*/  CS2R R8, SRZ ;  /* 0x0000000000087805 */ /* 0x000fc4000001ff00 */
[----:B------:R-:W-:Y:S01]  /*01e0*/  CS2R R6, SRZ ;  /* 0x0000000000067805 */ /* 0x000fe2000001ff00 */
[----:B-1----:R-:W-:-:S03]  /*01f0*/  IMAD.WIDE R18, R13, 0x4, R18 ;  /* 0x000000040d127825 */ /* 0x002fc600078e0212 */
[----:B------:R1:W2:Y:S01]  /*0200*/  @!P0 LDG.E.EL.64 R8, desc[UR6][R20.64] ;  /* 0x0000000614088981 */ /* 0x0002a2000c2e1b00 */
[----:B---3--:R-:W-:Y:S01]  /*0210*/  IMAD.SHL.U32 R16, R0, 0x2, RZ ;  /* 0x0000000200107824 */ /* 0x008fe200078e00ff */
[----:B-----5:R-:W3:Y:S02]  /*0220*/  LDC.64 R14, c[0x0][0x230] ;  /* 0x00008c00ff0e7b82 */ /* 0x020ee40000000a00 */
[----:B------:R5:W2:Y:S01]  /*0230*/  @P1 LDG.E.EL.64 R6, desc[UR6][R18.64] ;  /* 0x0000000612061981 */ /* 0x000aa2000c2e1b00 */
[----:B------:R-:W-:Y:S02]  /*0240*/  SHF.R.U32.HI R17, RZ, 0x3, R0 ;  /* 0x00000003ff117819 */ /* 0x000fe40000011600 */
[----:B------:R-:W-:Y:S02]  /*0250*/  LOP3.LUT R23, R23, 0xe, R16, 0xf8, !PT ;  /* 0x0000000e17177812 */ /* 0x000fe400078ef810 */
[----:B------:R-:W-:Y:S02]  /*0260*/  SGXT.U32 R17, R17, 0x2 ;  /* 0x000000021111781a */ /* 0x000fe40000000000 */
[----:B------:R-:W-:-:S04]  /*0270*/  SHF.R.S32.HI R22, RZ, 0x1f, R23 ;  /* 0x0000001fff167819 */ /* 0x000fc80000011417 */
[----:B------:R-:W-:Y:S02]  /*0280*/  LEA.HI R24, R22, R23, RZ, 0x2 ;  /* 0x0000001716187211 */ /* 0x000fe400078f10ff */
[----:B------:R-:W-:Y:S02]  /*0290*/  LOP3.LUT R22, R17, UR4, RZ, 0xfc, !PT ;  /* 0x0000000411167c12 */ /* 0x000fe4000f8efcff */
[C---:B------:R-:W-:Y:S01]  /*02a0*/  LOP3.LUT R26, R24.reuse, 0xfffffffc, RZ, 0xc0, !PT ;  /* 0xfffffffc181a7812 */ /* 0x040fe200078ec0ff */
[----:B------:R-:W-:Y:S01]  /*02b0*/  IMAD.SHL.U32 R24, R24, 0x4, RZ ;  /* 0x0000000418187824 */ /* 0x000fe200078e00ff */
[----:B------:R-:W-:-:S03]  /*02c0*/  ISETP.GE.AND P0, PT, R22, 0x4, PT ;  /* 0x000000041600780c */ /* 0x000fc60003f06270 */
[C---:B-1----:R-:W-:Y:S01]  /*02d0*/  IMAD.IADD R21, R23.reuse, 0x1, -R26 ;  /* 0x0000000117157824 */ /* 0x042fe200078e0a1a */
[----:B------:R-:W-:Y:S02]  /*02e0*/  LOP3.LUT R24, R24, 0xfffffff0, RZ, 0xc0, !PT ;  /* 0xfffffff018187812 */ /* 0x000fe400078ec0ff */
[----:B------:R-:W-:Y:S01]  /*02f0*/  ISETP.LT.AND P0, PT, R23, 0x10, !P0 ;  /* 0x000000101700780c */ /* 0x000fe20004701270 */
[----:B------:R-:W-:-:S04]  /*0300*/  IMAD R21, R22, 0x4, R21 ;  /* 0x0000000416157824 */ /* 0x000fc800078e0215 */
[----:B-----5:R-:W-:-:S04]  /*0310*/  IMAD.IADD R19, R21, 0x1, R24 ;  /* 0x0000000115137824 */ /* 0x020fc800078e0218 */
[----:B---3--:R-:W-:Y:S01]  /*0320*/  IMAD.WIDE R18, R19, 0x4, R14 ;  /* 0x0000000413127825 */ /* 0x008fe200078e020e */
[----:B------:R-:W-:-:S06]  /*0330*/  CS2R R14, SRZ ;  /* 0x00000000000e7805 */ /* 0x000fcc000001ff00 */
[----:B------:R1:W3:Y:S01]  /*0340*/  @P0 LDG.E.EL.64 R14, desc[UR6][R18.64] ;  /* 0x00000006120e0981 */ /* 0x0002e2000c2e1b00 */
[----:B------:R-:W5:Y:S01]  /*0350*/  S2UR UR5, SR_CgaCtaId ;  /* 0x00000000000579c3 */ /* 0x000f620000008800 */
[----:B------:R-:W-:Y:S01]  /*0360*/  UMOV UR4, 0x400 ;  /* 0x0000040000047882 */ /* 0x000fe20000000000 */
[----:B-1----:R-:W-:-:S05]  /*0370*/  IMAD.SHL.U32 R19, R10, 0x20, RZ ;  /* 0x000000200a137824 */ /* 0x002fca00078e00ff */
[----:B------:R-:W-:-:S04]  /*0380*/  LOP3.LUT R12, R19, R12, RZ, 0xfc, !PT ;  /* 0x0000000c130c7212 */ /* 0x000fc800078efcff */
[----:B------:R-:W-:-:S04]  /*0390*/  LOP3.LUT R12, R12, 0x4, R11, 0xf8, !PT ;  /* 0x000000040c0c7812 */ /* 0x000fc800078ef80b */
[----:B------:R-:W-:Y:S01]  /*03a0*/  LOP3.LUT R12, R12, 0x8, R11, 0xf8, !PT ;  /* 0x000000080c0c7812 */ /* 0x000fe200078ef80b */
[----:B-----5:R-:W-:-:S04]  /*03b0*/  UPRMT UR4, UR5, 0x654, UR4 ;  /* 0x0000065405047896 */ /* 0x020fc80008000004 */
[----:B------:R-:W-:Y:S01]  /*03c0*/  IMAD R10, R10, 0x4, R12 ;  /* 0x000000040a0a7824 */ /* 0x000fe200078e020c */
[----:B------:R-:W-:-:S04]  /*03d0*/  LEA.HI R12, R19, R12, RZ, 0x1d ;  /* 0x0000000c130c7211 */ /* 0x000fc800078fe8ff */
[----:B------:R-:W-:Y:S02]  /*03e0*/  LEA R10, R10, UR4, 0x2 ;  /* 0x000000040a0a7c11 */ /* 0x000fe4000f8e10ff */
[----:B------:R-:W-:Y:S01]  /*03f0*/  LEA R12, R12, UR4, 0x2 ;  /* 0x000000040c0c7c11 */ /* 0x000fe2000f8e10ff */
[----:B----4-:R-:W-:Y:S01]  /*0400*/  FADD R2, R2, R4 ;  /* 0x0000000402027221 */ /* 0x010fe20000000000 */
[----:B------:R-:W-:-:S03]  /*0410*/  FADD R3, R3, R5 ;  /* 0x0000000503037221 */ /* 0x000fc60000000000 */
[----:B------:R-:W-:Y:S01]  /*0420*/  FADD R2, RZ, -R2 ;  /* 0x80000002ff027221 */ /* 0x000fe20000000000 */
[----:B------:R-:W-:-:S03]  /*0430*/  FADD R3, RZ, -R3 ;  /* 0x80000003ff037221 */ /* 0x000fc60000000000 */
[----:B------:R-:W-:Y:S01]  /*0440*/  FMUL R2, R2, 1.4426950216293334961 ;  /* 0x3fb8aa3b02027820 */ /* 0x000fe20000400000 */
[----:B------:R-:W-:-:S04]  /*0450*/  FMUL R4, R3, 1.4426950216293334961 ;  /* 0x3fb8aa3b03047820 */ /* 0x000fc80000400000 */
[----:B------:R-:W-:Y:S02]  /*0460*/  FSETP.GEU.AND P0, PT, R2, -126, PT ;  /* 0xc2fc00000200780b */ /* 0x000fe40003f0e000 */
[----:B------:R-:W-:-:S11]  /*0470*/  FSETP.GEU.AND P3, PT, R4, -126, PT ;  /* 0xc2fc00000400780b */ /* 0x000fd60003f6e000 */
[----:B------:R-:W-:Y:S02]  /*0480*/  @!P0 FMUL R2, R2, 0.5 ;  /* 0x3f00000002028820 */ /* 0x000fe40000400000 */
[----:B------:R-:W-:Y:S02]  /*0490*/  @!P3 FMUL R4, R4, 0.5 ;  /* 0x3f0000000404b820 */ /* 0x000fe40000400000 */
[----:B------:R-:W1:Y:S08]  /*04a0*/  MUFU.EX2 R3, R2 ;  /* 0x0000000200037308 */ /* 0x000e700000000800 */
[----:B------:R4:W5:Y:S01]  /*04b0*/  MUFU.EX2 R5, R4 ;  /* 0x0000000400057308 */ /* 0x0009620000000800 */
[----:B-1----:R-:W-:Y:S01]  /*04c0*/  @!P0 FMUL R3, R3, R3 ;  /* 0x0000000303038220 */ /* 0x002fe20000400000 */
[----:B----4-:R-:W-:-:S03]  /*04d0*/  IMAD.MOV.U32 R4, RZ, RZ, 0x3e800000 ;  /* 0x3e800000ff047424 */ /* 0x010fc600078e00ff */
[----:B------:R-:W-:Y:S01]  /*04e0*/  FADD R3, R3, 1 ;  /* 0x3f80000003037421 */ /* 0x000fe20000000000 */
[----:B-----5:R-:W-:-:S04]  /*04f0*/  @!P3 FMUL R5, R5, R5 ;  /* 0x000000050505b220 */ /* 0x020fc80000400000 */
[----:B------:R-:W-:Y:S02]  /*0500*/  FSETP.GT.AND P2, PT, R3, 8.50705917302346158658e+37, PT ;  /* 0x7e8000000300780b */ /* 0x000fe40003f44000 */
[----:B--2---:R-:W-:Y:S01]  /*0510*/  FSETP.GEU.AND P3, PT, R7, -R9, PT ;  /* 0x800000090700720b */ /* 0x004fe20003f6e000 */
[----:B------:R-:W-:Y:S01]  /*0520*/  FADD R5, R5, 1 ;  /* 0x3f80000005057421 */ /* 0x000fe20000000000 */
[----:B------:R-:W-:Y:S01]  /*0530*/  FSEL R2, R4, 1, P2 ;  /* 0x3f80000004027808 */ /* 0x000fe20001000000 */
[----:B------:R-:W-:-:S03]  /*0540*/  FADD R7, R9, R7 ;  /* 0x0000000709077221 */ /* 0x000fc60000000000 */
[----:B------:R-:W-:Y:S02]  /*0550*/  FSETP.GT.AND P0, PT, R5, 8.50705917302346158658e+37, PT ;  /* 0x7e8000000500780b */ /* 0x000fe40003f04000 */
[----:B------:R-:W-:Y:S02]  /*0560*/  FSEL R7, R7, RZ, P3 ;  /* 0x000000ff07077208 */ /* 0x000fe40001800000 */
[----:B------:R-:W-:Y:S01]  /*0570*/  FSEL R4, R4, 1, P0 ;  /* 0x3f80000004047808 */ /* 0x000fe20000000000 */
[----:B------:R-:W-:Y:S01]  /*0580*/  @P2 FMUL R3, R3, 0.25 ;  /* 0x3e80000003032820 */ /* 0x000fe20000400000 */
[----:B------:R-:W-:Y:S01]  /*0590*/  FSETP.GEU.AND P2, PT, R6, -R8, PT ;  /* 0x800000080600720b */ /* 0x000fe20003f4e000 */
[----:B------:R-:W-:Y:S01]  /*05a0*/  FADD R6, R8, R6 ;  /* 0x0000000608067221 */ /* 0x000fe20000000000 */
[----:B------:R-:W-:-:S03]  /*05b0*/  LOP3.LUT R8, R16, 0x3e, RZ, 0xc0, !PT ;  /* 0x0000003e10087812 */ /* 0x000fc600078ec0ff */
[----:B------:R-:W1:Y:S02]  /*05c0*/  MUFU.RCP R3, R3 ;  /* 0x0000000300037308 */ /* 0x000e640000001000 */
[----:B------:R-:W-:-:S06]  /*05d0*/  @P0 FMUL R5, R5, 0.25 ;  /* 0x3e80000005050820 */ /* 0x000fcc0000400000 */
[----:B------:R-:W2:Y:S01]  /*05e0*/  MUFU.RCP R5, R5 ;  /* 0x0000000500057308 */ /* 0x000ea20000001000 */
[----:B-1----:R-:W-:Y:S01]  /*05f0*/  FMUL R2, R3, R2 ;  /* 0x0000000203027220 */ /* 0x002fe20000400000 */
[----:B------:R-:W-:Y:S01]  /*0600*/  SHF.R.U32.HI R3, RZ, 0x2, R0 ;  /* 0x00000002ff037819 */ /* 0x000fe20000011600 */
[----:B------:R-:W-:Y:S02]  /*0610*/  IMAD.SHL.U32 R0, R0, 0x8, RZ ;  /* 0x0000000800007824 */ /* 0x000fe400078e00ff */
[----:B------:R-:W-:Y:S01]  /*0620*/  FADD R11, -R2, 1 ;  /* 0x3f800000020b7421 */ /* 0x000fe20000000100 */
[----:B------:R-:W-:Y:S02]  /*0630*/  LOP3.LUT R9, R3, 0x6, RZ, 0xc0, !PT ;  /* 0x0000000603097812 */ /* 0x000fe400078ec0ff */
[----:B------:R-:W-:Y:S01]  /*0640*/  FSEL R3, R6, RZ, P2 ;  /* 0x000000ff06037208 */ /* 0x000fe20001000000 */
[----:B--2---:R-:W-:Y:S01]  /*0650*/  FMUL R4, R5, R4 ;  /* 0x0000000405047220 */ /* 0x004fe20000400000 */
[----:B------:R-:W-:Y:S01]  /*0660*/  LOP3.LUT R0, R0, 0x38, RZ, 0xc0, !PT ;  /* 0x0000003800007812 */ /* 0x000fe200078ec0ff */
[----:B------:R-:W-:-:S02]  /*0670*/  IMAD.IADD R9, R8, 0x1, R9 ;  /* 0x0000000108097824 */ /* 0x000fc400078e0209 */
[----:B------:R-:W-:Y:S01]  /*0680*/  FMUL R3, R2, R3 ;  /* 0x0000000302037220 */ /* 0x000fe20000400000 */
[C---:B------:R-:W-:Y:S01]  /*0690*/  FMUL R7, R4.reuse, R7 ;  /* 0x0000000704077220 */ /* 0x040fe20000400000 */
[----:B------:R-:W-:Y:S01]  /*06a0*/  FADD R19, -R4, 1 ;  /* 0x3f80000004137421 */ /* 0x000fe20000000100 */
[----:B------:R-:W-:Y:S02]  /*06b0*/  LEA R9, R9, UR4, 0x2 ;  /* 0x0000000409097c11 */ /* 0x000fe4000f8e10ff */
[----:B------:R-:W-:Y:S01]  /*06c0*/  STS [R10], R3 ;  /* 0x000000030a007388 */ /* 0x000fe20000000800 */
[----:B------:R-:W-:Y:S02]  /*06d0*/  LOP3.LUT R17, R17, R0, RZ, 0xfc, !PT ;  /* 0x0000000011117212 */ /* 0x000fe400078efcff */
[C---:B------:R-:W-:Y:S01]  /*06e0*/  LOP3.LUT R6, R0.reuse, 0x4, RZ, 0xfc, !PT ;  /* 0x0000000400067812 */ /* 0x040fe200078efcff */
[----:B------:R1:W-:Y:S01]  /*06f0*/  STS [R12+0x48], R7 ;  /* 0x000048070c007388 */ /* 0x0003e20000000800 */
[----:B------:R-:W-:-:S02]  /*0700*/  LEA.HI R0, R0, R17, RZ, 0x1e ;  /* 0x0000001100007211 */ /* 0x000fc400078ff0ff */
[----:B------:R-:W-:Y:S01]  /*0710*/  LEA.HI R6, R6, R17, RZ, 0x1e ;  /* 0x0000001106067211 */ /* 0x000fe200078ff0ff */
[----:B------:R-:W-:Y:S03]  /*0720*/  BAR.SYNC.DEFER_BLOCKING 0x0 ;  /* 0x0000000000007b1d */ /* 0x000fe60000010000 */
[----:B------:R-:W-:Y:S02]  /*0730*/  LEA R6, R6, UR4, 0x2 ;  /* 0x0000000406067c11 */ /* 0x000fe4000f8e10ff */
[----:B-1----:R-:W-:-:S04]  /*0740*/  SHF.R.U32.HI R7, RZ, 0x2, R16 ;  /* 0x00000002ff077819 */ /* 0x002fc80000011610 */
[----:B------:R-:W-:-:S05]  /*0750*/  SGXT.U32 R7, R7, 0x4 ;  /* 0x000000040707781a */ /* 0x000fca0000000000 */
[----:B------:R-:W-:Y:S01]  /*0760*/  IMAD.IADD R8, R8, 0x1, R7 ;  /* 0x0000000108087824 */ /* 0x000fe200078e0207 */
[----:B------:R-:W-:-:S04]  /*0770*/  LEA R7, R0, UR4, 0x2 ;  /* 0x0000000400077c11 */ /* 0x000fc8000f8e10ff */
[----:B------:R-:W-:Y:S01]  /*0780*/  LEA R8, R8, UR4, 0x2 ;  /* 0x0000000408087c11 */ /* 0x000fe2000f8e10ff */
[----:B------:R-:W-:Y:S01]  /*0790*/  LDS.64 R4, [R9] ;  /* 0x0000000009047984 */ /* 0x000fe20000000a00 */
[----:B------:R-:W-:Y:S06]  /*07a0*/  BAR.SYNC.DEFER_BLOCKING 0x0 ;  /* 0x0000000000007b1d */ /* 0x000fec0000010000 */
[----:B------:R-:W-:Y:S04]  /*07b0*/  STS [R10], R11 ;  /* 0x0000000b0a007388 */ /* 0x000fe80000000800 */
[----:B------:R-:W-:Y:S01]  /*07c0*/  STS [R12+0x48], R19 ;  /* 0x000048130c007388 */ /* 0x000fe20000000800 */
[----:B------:R-:W-:Y:S06]  /*07d0*/  BAR.SYNC.DEFER_BLOCKING 0x0 ;  /* 0x0000000000007b1d */ /* 0x000fec0000010000 */
[----:B------:R-:W3:Y:S02]  /*07e0*/  LDS.64 R2, [R9] ;  /* 0x0000000009027984 */ /* 0x000ee40000000a00 */
[----:B---3--:R-:W-:Y:S01]  /*07f0*/  FFMA R2, R2, R14, R4 ;  /* 0x0000000e02027223 */ /* 0x008fe20000000004 */
[----:B------:R-:W-:Y:S01]  /*0800*/  BAR.SYNC.DEFER_BLOCKING 0x0 ;  /* 0x0000000000007b1d */ /* 0x000fe20000010000 */
[----:B------:R-:W-:-:S05]  /*0810*/  FFMA R3, R3, R15, R5 ;  /* 0x0000000f03037223 */ /* 0x000fca0000000005 */
[----:B------:R1:W-:Y:S04]  /*0820*/  STS [R7], R2 ;  /* 0x0000000207007388 */ /* 0x0003e80000000800 */
[----:B------:R1:W-:Y:S01]  /*0830*/  STS [R6+0x10], R3 ;  /* 0x0000100306007388 */ /* 0x0003e20000000800 */
[----:B------:R-:W-:Y:S06]  /*0840*/  BAR.SYNC.DEFER_BLOCKING 0x0 ;  /* 0x0000000000007b1d */ /* 0x000fec0000010000 */
[----:B-1----:R-:W-:Y:S05]  /*0850*/  @!P1 EXIT ;  /* 0x000000000000994d */ /* 0x002fea0003800000 */
[----:B------:R-:W-:Y:S01]  /*0860*/  LDS R4, [R8] ;  /* 0x0000000008047984 */ /* 0x000fe20000000800 */
[----:B------:R-:W0:Y:S03]  /*0870*/  LDC.64 R2, c[0x0][0x238] ;  /* 0x00008e00ff027b82 */ /* 0x000e260000000a00 */
[----:B------:R-:W1:Y:S01]  /*0880*/  LDS R5, [R8+0x4] ;  /* 0x0000040008057984 */ /* 0x000e620000000800 */
[----:B0-----:R-:W-:-:S05]  /*0890*/  IMAD.WIDE R2, R13, 0x4, R2 ;  /* 0x000000040d027825 */ /* 0x001fca00078e0202 */
[----:B-1----:R-:W-:Y:S01]  /*08a0*/  STG.E.64 desc[UR6][R2.64], R4 ;  /* 0x0000000402007986 */ /* 0x002fe2000c101b06 */
[----:B------:R-:W-:Y:S05]  /*08b0*/  EXIT ;  /* 0x000000000000794d */ /* 0x000fea0003800000 */
.L_x_0:
[----:B------:R-:W-:-:S00]  /*08c0*/  BRA `(.L_x_0) ;  /* 0xfffffffc00fc7947 */ /* 0x000fc0000383ffff */
[----:B------:R-:W-:-:S00]  /*08d0*/  NOP ;  /* 0x0000000000007918 */ /* 0x000fc00000000000 */
        /* <DEDUP_REMOVED lines=10> */
.L_x_1:


//--------------------- .nv.shared.triton_poi_fused_add_mul_relu_rsub_sigmoid_5 --------------------------
	.section	.nv.shared.triton_poi_fused_add_mul_relu_rsub_sigmoid_5,"aw",@nobits
	.sectionflags	@""
	.align	16
	.zero		1024


//--------------------- .nv.constant0.triton_poi_fused_add_mul_relu_rsub_sigmoid_5 --------------------------
	.section	.nv.constant0.triton_poi_fused_add_mul_relu_rsub_sigmoid_5,"a",@progbits
	.sectionflags	@""
	.align	4
.nv.constant0.triton_poi_fused_add_mul_relu_rsub_sigmoid_5:
	.zero		584
